	.headerflags	@"EF_CUDA_TEXMODE_UNIFIED EF_CUDA_64BIT_ADDRESS EF_CUDA_ACCELERATORS EF_CUDA_SM90 EF_CUDA_VIRTUAL_SM(EF_CUDA_SM90)"
	.elftype	@"ET_EXEC"


//--------------------- .nv.info                  --------------------------
	.section	.nv.info,"",@"SHT_CUDA_INFO"
	.align	4


	//----- nvinfo : EIATTR_REGCOUNT
	.align		4
        /*0000*/ 	.byte	0x04, 0x2f
        /*0002*/ 	.short	(.L_3 - .L_2)
	.align		4
.L_2:
        /*0004*/ 	.word	index@(triton_poi_fused__native_batch_norm_legit_no_training_relu_25)
        /*0008*/ 	.word	0x00000020


	//----- nvinfo : EIATTR_MIN_STACK_SIZE
	.align		4
.L_3:
        /*000c*/ 	.byte	0x04, 0x12
        /*000e*/ 	.short	(.L_5 - .L_4)
	.align		4
.L_4:
        /*0010*/ 	.word	index@(triton_poi_fused__native_batch_norm_legit_no_training_relu_25)
        /*0014*/ 	.word	0x00000000


	//----- nvinfo : EIATTR_FRAME_SIZE
	.align		4
.L_5:
        /*0018*/ 	.byte	0x04, 0x11
        /*001a*/ 	.short	(.L_7 - .L_6)
	.align		4
.L_6:
        /*001c*/ 	.word	index@(triton_poi_fused__native_batch_norm_legit_no_training_relu_25)
        /*0020*/ 	.word	0x00000000


	//----- nvinfo : EIATTR_MIN_STACK_SIZE
	.align		4
.L_7:
        /*0024*/ 	.byte	0x04, 0x12
        /*0026*/ 	.short	(.L_9 - .L_8)
	.align		4
.L_8:
        /*0028*/ 	.word	index@(triton_poi_fused__native_batch_norm_legit_no_training_relu_25)
        /*002c*/ 	.word	0x00000000
.L_9:


//--------------------- .nv.info.triton_poi_fused__native_batch_norm_legit_no_training_relu_25 --------------------------
	.section	.nv.info.triton_poi_fused__native_batch_norm_legit_no_training_relu_25,"",@"SHT_CUDA_INFO"
	.sectionflags	@""
	.align	4


	//----- nvinfo : EIATTR_CUDA_API_VERSION
	.align		4
        /*0000*/ 	.byte	0x04, 0x37
        /*0002*/ 	.short	(.L_11 - .L_10)
.L_10:
        /*0004*/ 	.word	0x0000007c


	//----- nvinfo : EIATTR_KPARAM_INFO
	.align		4
.L_11:
        /*0008*/ 	.byte	0x04, 0x17
        /*000a*/ 	.short	(.L_13 - .L_12)
.L_12:
        /*000c*/ 	.word	0x00000000
        /*0010*/ 	.short	0x0006
        /*0012*/ 	.short	0x0030
        /*0014*/ 	.byte	0x00, 0xf0, 0x11, 0x00


	//----- nvinfo : EIATTR_KPARAM_INFO
	.align		4
.L_13:
        /*0018*/ 	.byte	0x04, 0x17
        /*001a*/ 	.short	(.L_15 - .L_14)
.L_14:
        /*001c*/ 	.word	0x00000000
        /*0020*/ 	.short	0x0005
        /*0022*/ 	.short	0x0028
        /*0024*/ 	.byte	0x00, 0xf4, 0x21, 0x00


	//----- nvinfo : EIATTR_KPARAM_INFO
	.align		4
.L_15:
        /*0028*/ 	.byte	0x04, 0x17
        /*002a*/ 	.short	(.L_17 - .L_16)
.L_16:
        /*002c*/ 	.word	0x00000000
        /*0030*/ 	.short	0x0004
        /*0032*/ 	.short	0x0020
        /*0034*/ 	.byte	0x00, 0xf4, 0x21, 0x00


	//----- nvinfo : EIATTR_KPARAM_INFO
	.align		4
.L_17:
        /*0038*/ 	.byte	0x04, 0x17
        /*003a*/ 	.short	(.L_19 - .L_18)
.L_18:
        /*003c*/ 	.word	0x00000000
        /*0040*/ 	.short	0x0003
        /*0042*/ 	.short	0x0018
        /*0044*/ 	.byte	0x00, 0xf4, 0x21, 0x00


	//----- nvinfo : EIATTR_KPARAM_INFO
	.align		4
.L_19:
        /*0048*/ 	.byte	0x04, 0x17
        /*004a*/ 	.short	(.L_21 - .L_20)
.L_20:
        /*004c*/ 	.word	0x00000000
        /*0050*/ 	.short	0x0002
        /*0052*/ 	.short	0x0010
        /*0054*/ 	.byte	0x00, 0xf4, 0x21, 0x00


	//----- nvinfo : EIATTR_KPARAM_INFO
	.align		4
.L_21:
        /*0058*/ 	.byte	0x04, 0x17
        /*005a*/ 	.short	(.L_23 - .L_22)
.L_22:
        /*005c*/ 	.word	0x00000000
        /*0060*/ 	.short	0x0001
        /*0062*/ 	.short	0x0008
        /*0064*/ 	.byte	0x00, 0xf4, 0x21, 0x00


	//----- nvinfo : EIATTR_KPARAM_INFO
	.align		4
.L_23:
        /*0068*/ 	.byte	0x04, 0x17
        /*006a*/ 	.short	(.L_25 - .L_24)
.L_24:
        /*006c*/ 	.word	0x00000000
        /*0070*/ 	.short	0x0000
        /*0072*/ 	.short	0x0000
        /*0074*/ 	.byte	0x00, 0xf4, 0x21, 0x00


	//----- nvinfo : EIATTR_SPARSE_MMA_MASK
	.align		4
.L_25:
        /*0078*/ 	.byte	0x03, 0x50
        /*007a*/ 	.short	0x0000


	//----- nvinfo : EIATTR_MAXREG_COUNT
	.align		4
        /*007c*/ 	.byte	0x03, 0x1b
        /*007e*/ 	.short	0x00ff


	//----- nvinfo : EIATTR_EXIT_INSTR_OFFSETS
	.align		4
        /*0080*/ 	.byte	0x04, 0x1c
        /*0082*/ 	.short	(.L_27 - .L_26)


	//   ....[0]....
.L_26:
        /*0084*/ 	.word	0x00000710


	//----- nvinfo : EIATTR_REQNTID
	.align		4
.L_27:
        /*0088*/ 	.byte	0x04, 0x10
        /*008a*/ 	.short	(.L_29 - .L_28)
.L_28:
        /*008c*/ 	.word	0x00000080
        /*0090*/ 	.word	0x00000001
        /*0094*/ 	.word	0x00000001


	//----- nvinfo : EIATTR_CBANK_PARAM_SIZE
	.align		4
.L_29:
        /*0098*/ 	.byte	0x03, 0x19
        /*009a*/ 	.short	0x0034


	//----- nvinfo : EIATTR_PARAM_CBANK
	.align		4
        /*009c*/ 	.byte	0x04, 0x0a
        /*009e*/ 	.short	(.L_31 - .L_30)
	.align		4
.L_30:
        /*00a0*/ 	.word	index@(.nv.constant0.triton_poi_fused__native_batch_norm_legit_no_training_relu_25)
        /*00a4*/ 	.short	0x0210
        /*00a6*/ 	.short	0x0034


	//----- nvinfo : EIATTR_SW_WAR
	.align		4
.L_31:
        /*00a8*/ 	.byte	0x04, 0x36
        /*00aa*/ 	.short	(.L_33 - .L_32)
.L_32:
        /*00ac*/ 	.word	0x00000008
.L_33:


//--------------------- .nv.callgraph             --------------------------
	.section	.nv.callgraph,"",@"SHT_CUDA_CALLGRAPH"
	.align	4
	.sectionentsize	8
	.align		4
        /*0000*/ 	.word	0x00000000
	.align		4
        /*0004*/ 	.word	0xffffffff
	.align		4
        /*0008*/ 	.word	0x00000000
	.align		4
        /*000c*/ 	.word	0xfffffffe
	.align		4
        /*0010*/ 	.word	0x00000000
	.align		4
        /*0014*/ 	.word	0xfffffffd
	.align		4
        /*0018*/ 	.word	0x00000000
	.align		4
        /*001c*/ 	.word	0xfffffffc


//--------------------- .nv.constant4             --------------------------
	.section	.nv.constant4,"a",@progbits
	.align	8
	.align		8
.nv.constant4:
        /*0000*/ 	.dword	_$_str
	.align		8
        /*0008*/ 	.dword	_$_str_$_2


//--------------------- .text.triton_poi_fused__native_batch_norm_legit_no_training_relu_25 --------------------------
	.section	.text.triton_poi_fused__native_batch_norm_legit_no_training_relu_25,"ax",@progbits
	.align	128
        .global         triton_poi_fused__native_batch_norm_legit_no_training_relu_25
        .type           triton_poi_fused__native_batch_norm_legit_no_training_relu_25,@function
        .size           triton_poi_fused__native_batch_norm_legit_no_training_relu_25,(.L_x_1 - triton_poi_fused__native_batch_norm_legit_no_training_relu_25)
        .other          triton_poi_fused__native_batch_norm_legit_no_training_relu_25,@"STO_CUDA_ENTRY STV_DEFAULT"
triton_poi_fused__native_batch_norm_legit_no_training_relu_25:
.text.triton_poi_fused__native_batch_norm_legit_no_training_relu_25:
[----:B------:R-:W-:Y:S01]  /*0000*/  LDC R1, c[0x0][0x28] ;  /* 0x00000a00ff017b82 */ /* 0x000fe20000000800 */
[----:B------:R-:W1:Y:S07]  /*0010*/  S2R R0, SR_TID.X ;  /* 0x0000000000007919 */ /* 0x000e6e0000002100 */
[----:B------:R-:W2:Y:S01]  /*0020*/  LDC.64 R4, c[0x0][0x220] ;  /* 0x00008800ff047b82 */ /* 0x000ea20000000a00 */
[----:B------:R-:W-:Y:S01]  /*0030*/  ULDC.64 UR4, c[0x0][0x208] ;  /* 0x0000820000047ab9 */ /* 0x000fe20000000a00 */
[----:B------:R-:W3:Y:S06]  /*0040*/  S2R R7, SR_CTAID.X ;  /* 0x0000000000077919 */ /* 0x000eec0000002500 */
[----:B------:R-:W4:Y:S08]  /*0050*/  LDC.64 R12, c[0x0][0x218] ;  /* 0x00008600ff0c7b82 */ /* 0x000f300000000a00 */
[----:B------:R-:W5:Y:S08]  /*0060*/  LDC.64 R22, c[0x0][0x210] ;  /* 0x00008400ff167b82 */ /* 0x000f700000000a00 */
[----:B------:R-:W5:Y:S01]  /*0070*/  LDC.64 R20, c[0x0][0x228] ;  /* 0x00008a00ff147b82 */ /* 0x000f620000000a00 */
[----:B-1----:R-:W-:-:S07]  /*0080*/  SHF.L.U32 R0, R0, 0x2, RZ ;  /* 0x0000000200007819 */ /* 0x002fce00000006ff */
[----:B------:R-:W1:Y:S01]  /*0090*/  LDC.64 R24, c[0x0][0x230] ;  /* 0x00008c00ff187b82 */ /* 0x000e620000000a00 */
[----:B---3--:R-:W-:Y:S02]  /*00a0*/  SHF.R.S32.HI R3, RZ, 0x15, R7 ;  /* 0x00000015ff037819 */ /* 0x008fe40000011407 */
[----:B------:R-:W-:Y:S02]  /*00b0*/  LOP3.LUT R0, R0, 0x1fc, RZ, 0xc0, !PT ;  /* 0x000001fc00007812 */ /* 0x000fe400078ec0ff */
[----:B------:R-:W-:Y:S02]  /*00c0*/  SGXT R3, R3, 0x1 ;  /* 0x000000010303781a */ /* 0x000fe40000000200 */
[----:B------:R-:W-:-:S04]  /*00d0*/  LEA R0, R7, R0, 0xa ;  /* 0x0000000007007211 */ /* 0x000fc800078e50ff */
[----:B------:R-:W-:-:S04]  /*00e0*/  LEA.HI R3, R3, R0, RZ, 0x8 ;  /* 0x0000000003037211 */ /* 0x000fc800078f40ff */
[----:B------:R-:W-:-:S04]  /*00f0*/  LOP3.LUT R3, R3, 0xffffff00, RZ, 0xc0, !PT ;  /* 0xffffff0003037812 */ /* 0x000fc800078ec0ff */
[----:B------:R-:W-:-:S05]  /*0100*/  IADD3 R3, R0, -R3, RZ ;  /* 0x8000000300037210 */ /* 0x000fca0007ffe0ff */
[----:B--2---:R-:W-:-:S06]  /*0110*/  IMAD.WIDE R4, R3, 0x4, R4 ;  /* 0x0000000403047825 */ /* 0x004fcc00078e0204 */
[----:B------:R-:W2:Y:S01]  /*0120*/  LDG.E.EL.128 R4, desc[UR4][R4.64] ;  /* 0x0000000404047981 */ /* 0x000ea2000c2e1d00 */
[----:B----4-:R-:W-:-:S04]  /*0130*/  IMAD.WIDE R12, R3, 0x4, R12 ;  /* 0x00000004030c7825 */ /* 0x010fc800078e020c */
[----:B-----5:R-:W-:Y:S02]  /*0140*/  IMAD.WIDE R22, R0, 0x4, R22 ;  /* 0x0000000400167825 */ /* 0x020fe400078e0216 */
[----:B------:R-:W3:Y:S02]  /*0150*/  LDG.E.EL.128 R12, desc[UR4][R12.64] ;  /* 0x000000040c0c7981 */ /* 0x000ee4000c2e1d00 */
[C---:B0-----:R-:W-:Y:S02]  /*0160*/  IMAD.WIDE R20, R3.reuse, 0x4, R20 ;  /* 0x0000000403147825 */ /* 0x041fe400078e0214 */
[----:B------:R-:W3:Y:S02]  /*0170*/  LDG.E.128 R16, desc[UR4][R22.64+0x800] ;  /* 0x0008000416107981 */ /* 0x000ee4000c1e1d00 */
[----:B-1----:R-:W-:-:S04]  /*0180*/  IMAD.WIDE R24, R3, 0x4, R24 ;  /* 0x0000000403187825 */ /* 0x002fc800078e0218 */
[----:B--2---:R-:W-:Y:S01]  /*0190*/  FADD R6, R6, 9.9999997473787516356e-06 ;  /* 0x3727c5ac06067421 */ /* 0x004fe20000000000 */
[----:B------:R-:W-:Y:S01]  /*01a0*/  FADD R2, R4, 9.9999997473787516356e-06 ;  /* 0x3727c5ac04027421 */ /* 0x000fe20000000000 */
[----:B------:R-:W-:-:S03]  /*01b0*/  FADD R8, R5, 9.9999997473787516356e-06 ;  /* 0x3727c5ac05087421 */ /* 0x000fc60000000000 */
[----:B------:R-:W0:Y:S08]  /*01c0*/  MUFU.SQRT R26, R2 ;  /* 0x00000002001a7308 */ /* 0x000e300000002000 */
[----:B------:R-:W1:Y:S01]  /*01d0*/  MUFU.SQRT R6, R6 ;  /* 0x0000000600067308 */ /* 0x000e620000002000 */
[----:B0-----:R-:W-:-:S07]  /*01e0*/  FSETP.GT.AND P0, PT, R26, 8.50705917302346158658e+37, PT ;  /* 0x7e8000001a00780b */ /* 0x001fce0003f04000 */
[----:B------:R0:W2:Y:S01]  /*01f0*/  MUFU.SQRT R27, R8 ;  /* 0x00000008001b7308 */ /* 0x0000a20000002000 */
[----:B------:R-:W-:Y:S02]  /*0200*/  FSETP.GEU.AND P3, PT, R26, 1.175494350822287508e-38, PT ;  /* 0x008000001a00780b */ /* 0x000fe40003f6e000 */
[C---:B-1----:R-:W-:Y:S02]  /*0210*/  FSETP.GT.AND P2, PT, R6.reuse, 8.50705917302346158658e+37, PT ;  /* 0x7e8000000600780b */ /* 0x042fe40003f44000 */
[----:B------:R-:W-:Y:S01]  /*0220*/  FSETP.GEU.AND P5, PT, R6, 1.175494350822287508e-38, PT ;  /* 0x008000000600780b */ /* 0x000fe20003fae000 */
[----:B------:R-:W-:Y:S01]  /*0230*/  HFMA2.MMA R2, -RZ, RZ, 1.625, 0 ;  /* 0x3e800000ff027435 */ /* 0x000fe200000001ff */
[----:B0-----:R-:W4:Y:S01]  /*0240*/  LDG.E.128 R8, desc[UR4][R22.64] ;  /* 0x0000000416087981 */ /* 0x001f22000c1e1d00 */
[----:B------:R-:W-:Y:S01]  /*0250*/  @P0 FMUL R26, R26, 0.25 ;  /* 0x3e8000001a1a0820 */ /* 0x000fe20000400000 */
[----:B--2---:R-:W-:-:S05]  /*0260*/  FSETP.GT.AND P1, PT, R27, 8.50705917302346158658e+37, PT ;  /* 0x7e8000001b00780b */ /* 0x004fca0003f24000 */
[----:B------:R-:W-:Y:S01]  /*0270*/  @!P3 FMUL R26, R26, 16777216 ;  /* 0x4b8000001a1ab820 */ /* 0x000fe20000400000 */
[C---:B------:R-:W-:Y:S01]  /*0280*/  FSETP.GEU.AND P4, PT, R27.reuse, 1.175494350822287508e-38, PT ;  /* 0x008000001b00780b */ /* 0x040fe20003f8e000 */
[----:B------:R-:W-:Y:S02]  /*0290*/  @P2 FMUL R6, R6, 0.25 ;  /* 0x3e80000006062820 */ /* 0x000fe40000400000 */
[----:B------:R0:W1:Y:S01]  /*02a0*/  MUFU.RCP R5, R26 ;  /* 0x0000001a00057308 */ /* 0x0000620000001000 */
[----:B------:R-:W2:Y:S01]  /*02b0*/  LDG.E.EL.128 R20, desc[UR4][R20.64] ;  /* 0x0000000414147981 */ /* 0x000ea2000c2e1d00 */
[----:B------:R-:W-:Y:S02]  /*02c0*/  @!P5 FMUL R6, R6, 16777216 ;  /* 0x4b8000000606d820 */ /* 0x000fe40000400000 */
[----:B------:R-:W-:-:S04]  /*02d0*/  @P1 FMUL R27, R27, 0.25 ;  /* 0x3e8000001b1b1820 */ /* 0x000fc80000400000 */
[----:B------:R-:W5:Y:S02]  /*02e0*/  MUFU.RCP R6, R6 ;  /* 0x0000000600067308 */ /* 0x000f640000001000 */
[----:B------:R-:W-:Y:S01]  /*02f0*/  @!P4 FMUL R27, R27, 16777216 ;  /* 0x4b8000001b1bc820 */ /* 0x000fe20000400000 */
[----:B0-----:R-:W-:-:S05]  /*0300*/  FSEL R26, R2, 1, P0 ;  /* 0x3f800000021a7808 */ /* 0x001fca0000000000 */
[----:B------:R0:W-:Y:S01]  /*0310*/  MUFU.RCP R4, R27 ;  /* 0x0000001b00047308 */ /* 0x0001e20000001000 */
[----:B------:R-:W-:Y:S01]  /*0320*/  @!P3 FMUL R26, R26, 16777216 ;  /* 0x4b8000001a1ab820 */ /* 0x000fe20000400000 */
[----:B0-----:R-:W-:-:S03]  /*0330*/  FSEL R27, R2, 1, P2 ;  /* 0x3f800000021b7808 */ /* 0x001fc60001000000 */
[----:B-1----:R-:W-:Y:S02]  /*0340*/  FMUL R3, R5, R26 ;  /* 0x0000001a05037220 */ /* 0x002fe40000400000 */
[----:B------:R-:W-:-:S04]  /*0350*/  @!P5 FMUL R27, R27, 16777216 ;  /* 0x4b8000001b1bd820 */ /* 0x000fc80000400000 */
[----:B-----5:R-:W-:Y:S02]  /*0360*/  FMUL R5, R6, R27 ;  /* 0x0000001b06057220 */ /* 0x020fe40000400000 */
[----:B------:R-:W2:Y:S01]  /*0370*/  LDG.E.EL.128 R24, desc[UR4][R24.64] ;  /* 0x0000000418187981 */ /* 0x000ea2000c2e1d00 */
[----:B------:R-:W-:-:S04]  /*0380*/  FADD R7, R7, 9.9999997473787516356e-06 ;  /* 0x3727c5ac07077421 */ /* 0x000fc80000000000 */
[----:B------:R0:W1:Y:S01]  /*0390*/  MUFU.SQRT R28, R7 ;  /* 0x00000007001c7308 */ /* 0x0000620000002000 */
[----:B------:R-:W-:Y:S01]  /*03a0*/  FSEL R29, R2, 1, P1 ;  /* 0x3f800000021d7808 */ /* 0x000fe20000800000 */
[----:B0-----:R-:W0:Y:S01]  /*03b0*/  LDC.64 R6, c[0x0][0x238] ;  /* 0x00008e00ff067b82 */ /* 0x001e220000000a00 */
[C---:B-1----:R-:W-:Y:S02]  /*03c0*/  FSETP.GT.AND P0, PT, R28.reuse, 8.50705917302346158658e+37, PT ;  /* 0x7e8000001c00780b */ /* 0x042fe40003f04000 */
[----:B------:R-:W-:-:S11]  /*03d0*/  FSETP.GEU.AND P1, PT, R28, 1.175494350822287508e-38, PT ;  /* 0x008000001c00780b */ /* 0x000fd60003f2e000 */
[----:B------:R-:W-:-:S04]  /*03e0*/  @P0 FMUL R28, R28, 0.25 ;  /* 0x3e8000001c1c0820 */ /* 0x000fc80000400000 */
[----:B------:R-:W-:Y:S01]  /*03f0*/  @!P1 FMUL R28, R28, 16777216 ;  /* 0x4b8000001c1c9820 */ /* 0x000fe20000400000 */
[----:B------:R-:W-:-:S05]  /*0400*/  @!P4 FMUL R29, R29, 16777216 ;  /* 0x4b8000001d1dc820 */ /* 0x000fca0000400000 */
[----:B------:R-:W1:Y:S01]  /*0410*/  MUFU.RCP R28, R28 ;  /* 0x0000001c001c7308 */ /* 0x000e620000001000 */
[----:B------:R-:W-:Y:S01]  /*0420*/  FMUL R4, R4, R29 ;  /* 0x0000001d04047220 */ /* 0x000fe20000400000 */
[----:B------:R-:W-:-:S05]  /*0430*/  FSEL R29, R2, 1, P0 ;  /* 0x3f800000021d7808 */ /* 0x000fca0000000000 */
[----:B------:R-:W-:Y:S01]  /*0440*/  @!P1 FMUL R29, R29, 16777216 ;  /* 0x4b8000001d1d9820 */ /* 0x000fe20000400000 */
[----:B---3--:R-:W-:Y:S01]  /*0450*/  FADD R19, R19, -R15 ;  /* 0x8000000f13137221 */ /* 0x008fe20000000000 */
[----:B------:R-:W-:Y:S01]  /*0460*/  FADD R16, R16, -R12 ;  /* 0x8000000c10107221 */ /* 0x000fe20000000000 */
[----:B------:R-:W-:Y:S01]  /*0470*/  FADD R18, R18, -R14 ;  /* 0x8000000e12127221 */ /* 0x000fe20000000000 */
[----:B-1----:R-:W-:Y:S01]  /*0480*/  FMUL R2, R28, R29 ;  /* 0x0000001d1c027220 */ /* 0x002fe20000400000 */
[----:B------:R-:W-:Y:S01]  /*0490*/  FADD R17, R17, -R13 ;  /* 0x8000000d11117221 */ /* 0x000fe20000000000 */
[----:B----4-:R-:W-:Y:S01]  /*04a0*/  FADD R11, R11, -R15 ;  /* 0x8000000f0b0b7221 */ /* 0x010fe20000000000 */
[----:B------:R-:W-:Y:S01]  /*04b0*/  FADD R8, R8, -R12 ;  /* 0x8000000c08087221 */ /* 0x000fe20000000000 */
[----:B------:R-:W-:Y:S02]  /*04c0*/  FADD R12, R10, -R14 ;  /* 0x8000000e0a0c7221 */ /* 0x000fe40000000000 */
[C---:B------:R-:W-:Y:S01]  /*04d0*/  FMUL R10, R2.reuse, R11 ;  /* 0x0000000b020a7220 */ /* 0x040fe20000400000 */
[----:B------:R-:W-:Y:S01]  /*04e0*/  FMUL R2, R2, R19 ;  /* 0x0000001302027220 */ /* 0x000fe20000400000 */
[----:B------:R-:W-:Y:S01]  /*04f0*/  FADD R9, R9, -R13 ;  /* 0x8000000d09097221 */ /* 0x000fe20000000000 */
[C---:B------:R-:W-:Y:S01]  /*0500*/  FMUL R11, R5.reuse, R12 ;  /* 0x0000000c050b7220 */ /* 0x040fe20000400000 */
[----:B------:R-:W-:Y:S01]  /*0510*/  FMUL R5, R5, R18 ;  /* 0x0000001205057220 */ /* 0x000fe20000400000 */
[C---:B------:R-:W-:Y:S01]  /*0520*/  FMUL R15, R3.reuse, R8 ;  /* 0x00000008030f7220 */ /* 0x040fe20000400000 */
[C---:B------:R-:W-:Y:S01]  /*0530*/  FMUL R8, R4.reuse, R17 ;  /* 0x0000001104087220 */ /* 0x040fe20000400000 */
[----:B------:R-:W-:Y:S01]  /*0540*/  FMUL R13, R3, R16 ;  /* 0x00000010030d7220 */ /* 0x000fe20000400000 */
[----:B------:R-:W-:Y:S01]  /*0550*/  FMUL R12, R4, R9 ;  /* 0x00000009040c7220 */ /* 0x000fe20000400000 */
[----:B--2---:R-:W-:Y:S01]  /*0560*/  FFMA R2, R23, R2, R27 ;  /* 0x0000000217027223 */ /* 0x004fe2000000001b */
[----:B------:R-:W-:Y:S01]  /*0570*/  FFMA R5, R22, R5, R26 ;  /* 0x0000000516057223 */ /* 0x000fe2000000001a */
[----:B------:R-:W-:Y:S01]  /*0580*/  FFMA R8, R21, R8, R25 ;  /* 0x0000000815087223 */ /* 0x000fe20000000019 */
[----:B------:R-:W-:Y:S01]  /*0590*/  FFMA R10, R23, R10, R27 ;  /* 0x0000000a170a7223 */ /* 0x000fe2000000001b */
[C-C-:B------:R-:W-:Y:S01]  /*05a0*/  FFMA R3, R20.reuse, R15, R24.reuse ;  /* 0x0000000f14037223 */ /* 0x140fe20000000018 */
[----:B------:R-:W-:Y:S01]  /*05b0*/  FFMA R4, R20, R13, R24 ;  /* 0x0000000d14047223 */ /* 0x000fe20000000018 */
[----:B------:R-:W-:Y:S01]  /*05c0*/  FFMA R9, R21, R12, R25 ;  /* 0x0000000c15097223 */ /* 0x000fe20000000019 */
[----:B------:R-:W-:Y:S01]  /*05d0*/  FFMA R22, R22, R11, R26 ;  /* 0x0000000b16167223 */ /* 0x000fe2000000001a */
[----:B------:R-:W-:Y:S01]  /*05e0*/  FSETP.GEU.AND P6, PT, R2, RZ, PT ;  /* 0x000000ff0200720b */ /* 0x000fe20003fce000 */
[----:B0-----:R-:W-:Y:S01]  /*05f0*/  IMAD.WIDE R12, R0, 0x4, R6 ;  /* 0x00000004000c7825 */ /* 0x001fe200078e0206 */
[----:B------:R-:W-:-:S02]  /*0600*/  FSETP.GEU.AND P5, PT, R5, RZ, PT ;  /* 0x000000ff0500720b */ /* 0x000fc40003fae000 */
[----:B------:R-:W-:Y:S02]  /*0610*/  FSETP.GEU.AND P4, PT, R8, RZ, PT ;  /* 0x000000ff0800720b */ /* 0x000fe40003f8e000 */
[----:B------:R-:W-:Y:S02]  /*0620*/  FSETP.GEU.AND P3, PT, R10, RZ, PT ;  /* 0x000000ff0a00720b */ /* 0x000fe40003f6e000 */
[----:B------:R-:W-:Y:S02]  /*0630*/  SEL R7, R2, RZ, P6 ;  /* 0x000000ff02077207 */ /* 0x000fe40003000000 */
[----:B------:R-:W-:Y:S02]  /*0640*/  FSETP.GEU.AND P0, PT, R4, RZ, PT ;  /* 0x000000ff0400720b */ /* 0x000fe40003f0e000 */
[----:B------:R-:W-:Y:S02]  /*0650*/  FSETP.GEU.AND P2, PT, R22, RZ, PT ;  /* 0x000000ff1600720b */ /* 0x000fe40003f4e000 */
[----:B------:R-:W-:-:S02]  /*0660*/  FSETP.GEU.AND P1, PT, R9, RZ, PT ;  /* 0x000000ff0900720b */ /* 0x000fc40003f2e000 */
[----:B------:R-:W-:Y:S02]  /*0670*/  FSETP.GEU.AND P6, PT, R3, RZ, PT ;  /* 0x000000ff0300720b */ /* 0x000fe40003fce000 */
[----:B------:R-:W-:Y:S02]  /*0680*/  SEL R6, R5, RZ, P5 ;  /* 0x000000ff05067207 */ /* 0x000fe40002800000 */
[----:B------:R-:W-:Y:S02]  /*0690*/  SEL R5, R8, RZ, P4 ;  /* 0x000000ff08057207 */ /* 0x000fe40002000000 */
[----:B------:R-:W-:Y:S02]  /*06a0*/  SEL R11, R10, RZ, P3 ;  /* 0x000000ff0a0b7207 */ /* 0x000fe40001800000 */
[----:B------:R-:W-:Y:S02]  /*06b0*/  SEL R10, R22, RZ, P2 ;  /* 0x000000ff160a7207 */ /* 0x000fe40001000000 */
[----:B------:R-:W-:-:S02]  /*06c0*/  SEL R9, R9, RZ, P1 ;  /* 0x000000ff09097207 */ /* 0x000fc40000800000 */
[----:B------:R-:W-:Y:S02]  /*06d0*/  SEL R8, R3, RZ, P6 ;  /* 0x000000ff03087207 */ /* 0x000fe40003000000 */
[----:B------:R-:W-:-:S03]  /*06e0*/  SEL R4, R4, RZ, P0 ;  /* 0x000000ff04047207 */ /* 0x000fc60000000000 */
[----:B------:R-:W-:Y:S04]  /*06f0*/  STG.E.128 desc[UR4][R12.64], R8 ;  /* 0x000000080c007986 */ /* 0x000fe8000c101d04 */
[----:B------:R-:W-:Y:S01]  /*0700*/  STG.E.128 desc[UR4][R12.64+0x800], R4 ;  /* 0x000800040c007986 */ /* 0x000fe2000c101d04 */
[----:B------:R-:W-:Y:S05]  /*0710*/  EXIT ;  /* 0x000000000000794d */ /* 0x000fea0003800000 */
.L_x_0:
[----:B------:R-:W-:-:S00]  /*0720*/  BRA `(.L_x_0) ;  /* 0xfffffffc00fc7947 */ /* 0x000fc0000383ffff */
[----:B------:R-:W-:-:S00]  /*0730*/  NOP ;  /* 0x0000000000007918 */ /* 0x000fc00000000000 */
        /* <DEDUP_REMOVED lines=12> */
.L_x_1:


//--------------------- .nv.global.init           --------------------------
	.section	.nv.global.init,"aw",@progbits
.nv.global.init:
	.type		_$_str,@object
	.size		_$_str,(_$_str_$_2 - _$_str)
_$_str:
        /*0000*/ 	.byte	0x5f, 0x5f, 0x43, 0x55, 0x44, 0x41, 0x5f, 0x46, 0x54, 0x5a, 0x00
	.type		_$_str_$_2,@object
	.size		_$_str_$_2,(.L_1 - _$_str_$_2)
_$_str_$_2:
        /*000b*/ 	.byte	0x5f, 0x5f, 0x43, 0x55, 0x44, 0x41, 0x5f, 0x50, 0x52, 0x45, 0x43, 0x5f, 0x53, 0x51, 0x52, 0x54
        /*001b*/ 	.byte	0x00
.L_1:


//--------------------- .nv.constant0.triton_poi_fused__native_batch_norm_legit_no_training_relu_25 --------------------------
	.section	.nv.constant0.triton_poi_fused__native_batch_norm_legit_no_training_relu_25,"a",@progbits
	.sectionflags	@""
	.align	4
.nv.constant0.triton_poi_fused__native_batch_norm_legit_no_training_relu_25:
	.zero		580
